//
// Generated by NVIDIA NVVM Compiler
//
// Compiler Build ID: CL-36424714
// Cuda compilation tools, release 13.0, V13.0.88
// Based on NVVM 20.0.0
//

.version 9.0
.target sm_100
.address_size 64

	// .globl	_Z12compute_costPfS_S_S_i

.visible .entry _Z12compute_costPfS_S_S_i(
	.param .u64 .ptr .align 1 _Z12compute_costPfS_S_S_i_param_0,
	.param .u64 .ptr .align 1 _Z12compute_costPfS_S_S_i_param_1,
	.param .u64 .ptr .align 1 _Z12compute_costPfS_S_S_i_param_2,
	.param .u64 .ptr .align 1 _Z12compute_costPfS_S_S_i_param_3,
	.param .u32 _Z12compute_costPfS_S_S_i_param_4
)
{
	.reg .pred 	%p<2>;
	.reg .b32 	%r<6>;
	.reg .b32 	%f<9>;
	.reg .b64 	%rd<12>;

	ld.param.u64 	%rd1, [_Z12compute_costPfS_S_S_i_param_0];
	ld.param.u64 	%rd2, [_Z12compute_costPfS_S_S_i_param_1];
	ld.param.u64 	%rd3, [_Z12compute_costPfS_S_S_i_param_2];
	ld.param.u64 	%rd4, [_Z12compute_costPfS_S_S_i_param_3];
	ld.param.u32 	%r2, [_Z12compute_costPfS_S_S_i_param_4];
	mov.u32 	%r3, %ctaid.x;
	mov.u32 	%r4, %ntid.x;
	mov.u32 	%r5, %tid.x;
	mad.lo.s32 	%r1, %r3, %r4, %r5;
	setp.ge.s32 	%p1, %r1, %r2;
	@%p1 bra 	$L__BB0_2;
	cvta.to.global.u64 	%rd5, %rd3;
	cvta.to.global.u64 	%rd6, %rd1;
	cvta.to.global.u64 	%rd7, %rd2;
	cvta.to.global.u64 	%rd8, %rd4;
	ld.global.f32 	%f1, [%rd5];
	ld.global.f32 	%f2, [%rd5+4];
	mul.wide.s32 	%rd9, %r1, 4;
	add.s64 	%rd10, %rd6, %rd9;
	ld.global.f32 	%f3, [%rd10];
	fma.rn.f32 	%f4, %f2, %f3, %f1;
	add.s64 	%rd11, %rd7, %rd9;
	ld.global.f32 	%f5, [%rd11];
	sub.f32 	%f6, %f4, %f5;
	mul.f32 	%f7, %f6, %f6;
	atom.global.add.f32 	%f8, [%rd8], %f7;
$L__BB0_2:
	ret;

}
	// .globl	_Z16compute_gradientPfS_S_S_i
.visible .entry _Z16compute_gradientPfS_S_S_i(
	.param .u64 .ptr .align 1 _Z16compute_gradientPfS_S_S_i_param_0,
	.param .u64 .ptr .align 1 _Z16compute_gradientPfS_S_S_i_param_1,
	.param .u64 .ptr .align 1 _Z16compute_gradientPfS_S_S_i_param_2,
	.param .u64 .ptr .align 1 _Z16compute_gradientPfS_S_S_i_param_3,
	.param .u32 _Z16compute_gradientPfS_S_S_i_param_4
)
{
	.reg .pred 	%p<2>;
	.reg .b32 	%r<6>;
	.reg .b32 	%f<11>;
	.reg .b64 	%rd<12>;

	ld.param.u64 	%rd1, [_Z16compute_gradientPfS_S_S_i_param_0];
	ld.param.u64 	%rd2, [_Z16compute_gradientPfS_S_S_i_param_1];
	ld.param.u64 	%rd3, [_Z16compute_gradientPfS_S_S_i_param_2];
	ld.param.u64 	%rd4, [_Z16compute_gradientPfS_S_S_i_param_3];
	ld.param.u32 	%r2, [_Z16compute_gradientPfS_S_S_i_param_4];
	mov.u32 	%r3, %ctaid.x;
	mov.u32 	%r4, %ntid.x;
	mov.u32 	%r5, %tid.x;
	mad.lo.s32 	%r1, %r3, %r4, %r5;
	setp.ge.s32 	%p1, %r1, %r2;
	@%p1 bra 	$L__BB1_2;
	cvta.to.global.u64 	%rd5, %rd3;
	cvta.to.global.u64 	%rd6, %rd1;
	cvta.to.global.u64 	%rd7, %rd2;
	cvta.to.global.u64 	%rd8, %rd4;
	ld.global.f32 	%f1, [%rd5];
	ld.global.f32 	%f2, [%rd5+4];
	mul.wide.s32 	%rd9, %r1, 4;
	add.s64 	%rd10, %rd6, %rd9;
	ld.global.f32 	%f3, [%rd10];
	fma.rn.f32 	%f4, %f2, %f3, %f1;
	add.s64 	%rd11, %rd7, %rd9;
	ld.global.f32 	%f5, [%rd11];
	sub.f32 	%f6, %f4, %f5;
	atom.global.add.f32 	%f7, [%rd8], %f6;
	ld.global.f32 	%f8, [%rd10];
	mul.f32 	%f9, %f6, %f8;
	atom.global.add.f32 	%f10, [%rd8+4], %f9;
$L__BB1_2:
	ret;

}
	// .globl	_Z17update_parametersPfS_f
.visible .entry _Z17update_parametersPfS_f(
	.param .u64 .ptr .align 1 _Z17update_parametersPfS_f_param_0,
	.param .u64 .ptr .align 1 _Z17update_parametersPfS_f_param_1,
	.param .f32 _Z17update_parametersPfS_f_param_2
)
{
	.reg .b32 	%f<10>;
	.reg .b64 	%rd<5>;

	ld.param.u64 	%rd1, [_Z17update_parametersPfS_f_param_0];
	ld.param.u64 	%rd2, [_Z17update_parametersPfS_f_param_1];
	ld.param.f32 	%f1, [_Z17update_parametersPfS_f_param_2];
	cvta.to.global.u64 	%rd3, %rd1;
	cvta.to.global.u64 	%rd4, %rd2;
	ld.global.f32 	%f2, [%rd4];
	mul.f32 	%f3, %f1, %f2;
	ld.global.f32 	%f4, [%rd3];
	sub.f32 	%f5, %f4, %f3;
	st.global.f32 	[%rd3], %f5;
	ld.global.f32 	%f6, [%rd4+4];
	mul.f32 	%f7, %f1, %f6;
	ld.global.f32 	%f8, [%rd3+4];
	sub.f32 	%f9, %f8, %f7;
	st.global.f32 	[%rd3+4], %f9;
	ret;

}


// ===== COMPILED SASS (sm_100) =====

	.target	sm_100

	.elftype	@"ET_EXEC"


//--------------------- .note.nv.tkinfo           --------------------------
	.section	.note.nv.tkinfo,"",@"SHT_NOTE"
	.sectionflags	@"SHF_NOTE_NV_TKINFO"
	.tkinfo
        /*0018*/ 	.word	0x00000002
        /*0030*/ 	.string	""
        /*0030*/ 	.string	"ptxas"
        /*0030*/ 	.string	"Cuda compilation tools, release 13.0, V13.0.88"
        /*0030*/ 	.string	"Build cuda_13.0.r13.0/compiler.36424714_0"
        /*0030*/ 	.string	"-arch sm_100 -m 64 "



//--------------------- .note.nv.cuinfo           --------------------------
	.section	.note.nv.cuinfo,"",@"SHT_NOTE"
	.sectionflags	@"SHF_NOTE_NV_CUINFO"
        /*0018*/ 	.short	0x0002
        /*001a*/ 	.short	0x0064
        /*001c*/ 	.short	0x0082
	.zero		2


//--------------------- .nv.info                  --------------------------
	.section	.nv.info,"",@"SHT_CUDA_INFO"
	.align	4


	//----- nvinfo : EIATTR_REGCOUNT
	.align		4
        /*0000*/ 	.byte	0x04, 0x2f
        /*0002*/ 	.short	(.L_1 - .L_0)
	.align		4
.L_0:
        /*0004*/ 	.word	index@(_Z12compute_costPfS_S_S_i)
        /*0008*/ 	.word	0x0000000e


	//----- nvinfo : EIATTR_FRAME_SIZE
	.align		4
.L_1:
        /*000c*/ 	.byte	0x04, 0x11
        /*000e*/ 	.short	(.L_3 - .L_2)
	.align		4
.L_2:
        /*0010*/ 	.word	index@(_Z12compute_costPfS_S_S_i)
        /*0014*/ 	.word	0x00000000


	//----- nvinfo : EIATTR_REGCOUNT
	.align		4
.L_3:
        /*0018*/ 	.byte	0x04, 0x2f
        /*001a*/ 	.short	(.L_5 - .L_4)
	.align		4
.L_4:
        /*001c*/ 	.word	index@(_Z16compute_gradientPfS_S_S_i)
        /*0020*/ 	.word	0x0000000e


	//----- nvinfo : EIATTR_FRAME_SIZE
	.align		4
.L_5:
        /*0024*/ 	.byte	0x04, 0x11
        /*0026*/ 	.short	(.L_7 - .L_6)
	.align		4
.L_6:
        /*0028*/ 	.word	index@(_Z16compute_gradientPfS_S_S_i)
        /*002c*/ 	.word	0x00000000


	//----- nvinfo : EIATTR_REGCOUNT
	.align		4
.L_7:
        /*0030*/ 	.byte	0x04, 0x2f
        /*0032*/ 	.short	(.L_9 - .L_8)
	.align		4
.L_8:
        /*0034*/ 	.word	index@(_Z17update_parametersPfS_f)
        /*0038*/ 	.word	0x0000000c


	//----- nvinfo : EIATTR_FRAME_SIZE
	.align		4
.L_9:
        /*003c*/ 	.byte	0x04, 0x11
        /*003e*/ 	.short	(.L_11 - .L_10)
	.align		4
.L_10:
        /*0040*/ 	.word	index@(_Z17update_parametersPfS_f)
        /*0044*/ 	.word	0x00000000


	//----- nvinfo : EIATTR_MIN_STACK_SIZE
	.align		4
.L_11:
        /*0048*/ 	.byte	0x04, 0x12
        /*004a*/ 	.short	(.L_13 - .L_12)
	.align		4
.L_12:
        /*004c*/ 	.word	index@(_Z17update_parametersPfS_f)
        /*0050*/ 	.word	0x00000000


	//----- nvinfo : EIATTR_MIN_STACK_SIZE
	.align		4
.L_13:
        /*0054*/ 	.byte	0x04, 0x12
        /*0056*/ 	.short	(.L_15 - .L_14)
	.align		4
.L_14:
        /*0058*/ 	.word	index@(_Z16compute_gradientPfS_S_S_i)
        /*005c*/ 	.word	0x00000000


	//----- nvinfo : EIATTR_MIN_STACK_SIZE
	.align		4
.L_15:
        /*0060*/ 	.byte	0x04, 0x12
        /*0062*/ 	.short	(.L_17 - .L_16)
	.align		4
.L_16:
        /*0064*/ 	.word	index@(_Z12compute_costPfS_S_S_i)
        /*0068*/ 	.word	0x00000000
.L_17:


//--------------------- .nv.compat                --------------------------
	.section	.nv.compat,"",@"SHT_CUDA_COMPAT_INFO"
	.align	4
        /*0000*/ 	.byte	0x02, 0x09, 0x00, 0x00, 0x02, 0x02, 0x01, 0x00, 0x02, 0x05, 0x05, 0x00, 0x03, 0x07, 0x01, 0x01
        /*0010*/ 	.byte	0x02, 0x03, 0x00, 0x00, 0x02, 0x06, 0x01, 0x00, 0x04, 0x0b, 0x08, 0x00, 0x09, 0x00, 0x00, 0x00
        /*0020*/ 	.byte	0x00, 0x00, 0x00, 0x00


//--------------------- .nv.info._Z17update_parametersPfS_f --------------------------
	.section	.nv.info._Z17update_parametersPfS_f,"",@"SHT_CUDA_INFO"
	.sectionflags	@""
	.align	4


	//----- nvinfo : EIATTR_CUDA_API_VERSION
	.align		4
        /*0000*/ 	.byte	0x04, 0x37
        /*0002*/ 	.short	(.L_19 - .L_18)
.L_18:
        /*0004*/ 	.word	0x00000082


	//----- nvinfo : EIATTR_KPARAM_INFO
	.align		4
.L_19:
        /*0008*/ 	.byte	0x04, 0x17
        /*000a*/ 	.short	(.L_21 - .L_20)
.L_20:
        /*000c*/ 	.word	0x00000000
        /*0010*/ 	.short	0x0002
        /*0012*/ 	.short	0x0010
        /*0014*/ 	.byte	0x00, 0xf0, 0x11, 0x00


	//----- nvinfo : EIATTR_KPARAM_INFO
	.align		4
.L_21:
        /*0018*/ 	.byte	0x04, 0x17
        /*001a*/ 	.short	(.L_23 - .L_22)
.L_22:
        /*001c*/ 	.word	0x00000000
        /*0020*/ 	.short	0x0001
        /*0022*/ 	.short	0x0008
        /*0024*/ 	.byte	0x00, 0xf5, 0x21, 0x00


	//----- nvinfo : EIATTR_KPARAM_INFO
	.align		4
.L_23:
        /*0028*/ 	.byte	0x04, 0x17
        /*002a*/ 	.short	(.L_25 - .L_24)
.L_24:
        /*002c*/ 	.word	0x00000000
        /*0030*/ 	.short	0x0000
        /*0032*/ 	.short	0x0000
        /*0034*/ 	.byte	0x00, 0xf5, 0x21, 0x00


	//----- nvinfo : EIATTR_SPARSE_MMA_MASK
	.align		4
.L_25:
        /*0038*/ 	.byte	0x03, 0x50
        /*003a*/ 	.short	0x0000


	//----- nvinfo : EIATTR_MAXREG_COUNT
	.align		4
        /*003c*/ 	.byte	0x03, 0x1b
        /*003e*/ 	.short	0x00ff


	//----- nvinfo : EIATTR_MERCURY_ISA_VERSION
	.align		4
        /*0040*/ 	.byte	0x03, 0x5f
        /*0042*/ 	.short	0x0101


	//----- nvinfo : EIATTR_VRC_CTA_INIT_COUNT
	.align		4
        /*0044*/ 	.byte	0x02, 0x4a
	.zero		1
	.zero		1


	//----- nvinfo : EIATTR_EXIT_INSTR_OFFSETS
	.align		4
        /*0048*/ 	.byte	0x04, 0x1c
        /*004a*/ 	.short	(.L_27 - .L_26)


	//   ....[0]....
.L_26:
        /*004c*/ 	.word	0x000000d0


	//----- nvinfo : EIATTR_CBANK_PARAM_SIZE
	.align		4
.L_27:
        /*0050*/ 	.byte	0x03, 0x19
        /*0052*/ 	.short	0x0014


	//----- nvinfo : EIATTR_PARAM_CBANK
	.align		4
        /*0054*/ 	.byte	0x04, 0x0a
        /*0056*/ 	.short	(.L_29 - .L_28)
	.align		4
.L_28:
        /*0058*/ 	.word	index@(.nv.constant0._Z17update_parametersPfS_f)
        /*005c*/ 	.short	0x0380
        /*005e*/ 	.short	0x0014


	//----- nvinfo : EIATTR_SW_WAR
	.align		4
.L_29:
        /*0060*/ 	.byte	0x04, 0x36
        /*0062*/ 	.short	(.L_31 - .L_30)
.L_30:
        /*0064*/ 	.word	0x00000008
.L_31:


//--------------------- .nv.info._Z16compute_gradientPfS_S_S_i --------------------------
	.section	.nv.info._Z16compute_gradientPfS_S_S_i,"",@"SHT_CUDA_INFO"
	.sectionflags	@""
	.align	4


	//----- nvinfo : EIATTR_CUDA_API_VERSION
	.align		4
        /*0000*/ 	.byte	0x04, 0x37
        /*0002*/ 	.short	(.L_33 - .L_32)
.L_32:
        /*0004*/ 	.word	0x00000082


	//----- nvinfo : EIATTR_KPARAM_INFO
	.align		4
.L_33:
        /*0008*/ 	.byte	0x04, 0x17
        /*000a*/ 	.short	(.L_35 - .L_34)
.L_34:
        /*000c*/ 	.word	0x00000000
        /*0010*/ 	.short	0x0004
        /*0012*/ 	.short	0x0020
        /*0014*/ 	.byte	0x00, 0xf0, 0x11, 0x00


	//----- nvinfo : EIATTR_KPARAM_INFO
	.align		4
.L_35:
        /*0018*/ 	.byte	0x04, 0x17
        /*001a*/ 	.short	(.L_37 - .L_36)
.L_36:
        /*001c*/ 	.word	0x00000000
        /*0020*/ 	.short	0x0003
        /*0022*/ 	.short	0x0018
        /*0024*/ 	.byte	0x00, 0xf5, 0x21, 0x00


	//----- nvinfo : EIATTR_KPARAM_INFO
	.align		4
.L_37:
        /*0028*/ 	.byte	0x04, 0x17
        /*002a*/ 	.short	(.L_39 - .L_38)
.L_38:
        /*002c*/ 	.word	0x00000000
        /*0030*/ 	.short	0x0002
        /*0032*/ 	.short	0x0010
        /*0034*/ 	.byte	0x00, 0xf5, 0x21, 0x00


	//----- nvinfo : EIATTR_KPARAM_INFO
	.align		4
.L_39:
        /*0038*/ 	.byte	0x04, 0x17
        /*003a*/ 	.short	(.L_41 - .L_40)
.L_40:
        /*003c*/ 	.word	0x00000000
        /*0040*/ 	.short	0x0001
        /*0042*/ 	.short	0x0008
        /*0044*/ 	.byte	0x00, 0xf5, 0x21, 0x00


	//----- nvinfo : EIATTR_KPARAM_INFO
	.align		4
.L_41:
        /*0048*/ 	.byte	0x04, 0x17
        /*004a*/ 	.short	(.L_43 - .L_42)
.L_42:
        /*004c*/ 	.word	0x00000000
        /*0050*/ 	.short	0x0000
        /*0052*/ 	.short	0x0000
        /*0054*/ 	.byte	0x00, 0xf5, 0x21, 0x00


	//----- nvinfo : EIATTR_SPARSE_MMA_MASK
	.align		4
.L_43:
        /*0058*/ 	.byte	0x03, 0x50
        /*005a*/ 	.short	0x0000


	//----- nvinfo : EIATTR_MAXREG_COUNT
	.align		4
        /*005c*/ 	.byte	0x03, 0x1b
        /*005e*/ 	.short	0x00ff


	//----- nvinfo : EIATTR_MERCURY_ISA_VERSION
	.align		4
        /*0060*/ 	.byte	0x03, 0x5f
        /*0062*/ 	.short	0x0101


	//----- nvinfo : EIATTR_VRC_CTA_INIT_COUNT
	.align		4
        /*0064*/ 	.byte	0x02, 0x4a
	.zero		1
	.zero		1


	//----- nvinfo : EIATTR_EXIT_INSTR_OFFSETS
	.align		4
        /*0068*/ 	.byte	0x04, 0x1c
        /*006a*/ 	.short	(.L_45 - .L_44)


	//   ....[0]....
.L_44:
        /*006c*/ 	.word	0x00000070


	//   ....[1]....
        /*0070*/ 	.word	0x000001e0


	//----- nvinfo : EIATTR_CBANK_PARAM_SIZE
	.align		4
.L_45:
        /*0074*/ 	.byte	0x03, 0x19
        /*0076*/ 	.short	0x0024


	//----- nvinfo : EIATTR_PARAM_CBANK
	.align		4
        /*0078*/ 	.byte	0x04, 0x0a
        /*007a*/ 	.short	(.L_47 - .L_46)
	.align		4
.L_46:
        /*007c*/ 	.word	index@(.nv.constant0._Z16compute_gradientPfS_S_S_i)
        /*0080*/ 	.short	0x0380
        /*0082*/ 	.short	0x0024


	//----- nvinfo : EIATTR_SW_WAR
	.align		4
.L_47:
        /*0084*/ 	.byte	0x04, 0x36
        /*0086*/ 	.short	(.L_49 - .L_48)
.L_48:
        /*0088*/ 	.word	0x00000008
.L_49:


//--------------------- .nv.info._Z12compute_costPfS_S_S_i --------------------------
	.section	.nv.info._Z12compute_costPfS_S_S_i,"",@"SHT_CUDA_INFO"
	.sectionflags	@""
	.align	4


	//----- nvinfo : EIATTR_CUDA_API_VERSION
	.align		4
        /*0000*/ 	.byte	0x04, 0x37
        /*0002*/ 	.short	(.L_51 - .L_50)
.L_50:
        /*0004*/ 	.word	0x00000082


	//----- nvinfo : EIATTR_KPARAM_INFO
	.align		4
.L_51:
        /*0008*/ 	.byte	0x04, 0x17
        /*000a*/ 	.short	(.L_53 - .L_52)
.L_52:
        /*000c*/ 	.word	0x00000000
        /*0010*/ 	.short	0x0004
        /*0012*/ 	.short	0x0020
        /*0014*/ 	.byte	0x00, 0xf0, 0x11, 0x00


	//----- nvinfo : EIATTR_KPARAM_INFO
	.align		4
.L_53:
        /*0018*/ 	.byte	0x04, 0x17
        /*001a*/ 	.short	(.L_55 - .L_54)
.L_54:
        /*001c*/ 	.word	0x00000000
        /*0020*/ 	.short	0x0003
        /*0022*/ 	.short	0x0018
        /*0024*/ 	.byte	0x00, 0xf5, 0x21, 0x00


	//----- nvinfo : EIATTR_KPARAM_INFO
	.align		4
.L_55:
        /*0028*/ 	.byte	0x04, 0x17
        /*002a*/ 	.short	(.L_57 - .L_56)
.L_56:
        /*002c*/ 	.word	0x00000000
        /*0030*/ 	.short	0x0002
        /*0032*/ 	.short	0x0010
        /*0034*/ 	.byte	0x00, 0xf5, 0x21, 0x00


	//----- nvinfo : EIATTR_KPARAM_INFO
	.align		4
.L_57:
        /*0038*/ 	.byte	0x04, 0x17
        /*003a*/ 	.short	(.L_59 - .L_58)
.L_58:
        /*003c*/ 	.word	0x00000000
        /*0040*/ 	.short	0x0001
        /*0042*/ 	.short	0x0008
        /*0044*/ 	.byte	0x00, 0xf5, 0x21, 0x00


	//----- nvinfo : EIATTR_KPARAM_INFO
	.align		4
.L_59:
        /*0048*/ 	.byte	0x04, 0x17
        /*004a*/ 	.short	(.L_61 - .L_60)
.L_60:
        /*004c*/ 	.word	0x00000000
        /*0050*/ 	.short	0x0000
        /*0052*/ 	.short	0x0000
        /*0054*/ 	.byte	0x00, 0xf5, 0x21, 0x00


	//----- nvinfo : EIATTR_SPARSE_MMA_MASK
	.align		4
.L_61:
        /*0058*/ 	.byte	0x03, 0x50
        /*005a*/ 	.short	0x0000


	//----- nvinfo : EIATTR_MAXREG_COUNT
	.align		4
        /*005c*/ 	.byte	0x03, 0x1b
        /*005e*/ 	.short	0x00ff


	//----- nvinfo : EIATTR_MERCURY_ISA_VERSION
	.align		4
        /*0060*/ 	.byte	0x03, 0x5f
        /*0062*/ 	.short	0x0101


	//----- nvinfo : EIATTR_VRC_CTA_INIT_COUNT
	.align		4
        /*0064*/ 	.byte	0x02, 0x4a
	.zero		1
	.zero		1


	//----- nvinfo : EIATTR_EXIT_INSTR_OFFSETS
	.align		4
        /*0068*/ 	.byte	0x04, 0x1c
        /*006a*/ 	.short	(.L_63 - .L_62)


	//   ....[0]....
.L_62:
        /*006c*/ 	.word	0x00000070


	//   ....[1]....
        /*0070*/ 	.word	0x00000170


	//----- nvinfo : EIATTR_CBANK_PARAM_SIZE
	.align		4
.L_63:
        /*0074*/ 	.byte	0x03, 0x19
        /*0076*/ 	.short	0x0024


	//----- nvinfo : EIATTR_PARAM_CBANK
	.align		4
        /*0078*/ 	.byte	0x04, 0x0a
        /*007a*/ 	.short	(.L_65 - .L_64)
	.align		4
.L_64:
        /*007c*/ 	.word	index@(.nv.constant0._Z12compute_costPfS_S_S_i)
        /*0080*/ 	.short	0x0380
        /*0082*/ 	.short	0x0024


	//----- nvinfo : EIATTR_SW_WAR
	.align		4
.L_65:
        /*0084*/ 	.byte	0x04, 0x36
        /*0086*/ 	.short	(.L_67 - .L_66)
.L_66:
        /*0088*/ 	.word	0x00000008
.L_67:


//--------------------- .nv.callgraph             --------------------------
	.section	.nv.callgraph,"",@"SHT_CUDA_CALLGRAPH"
	.align	4
	.sectionentsize	8
	.align		4
        /*0000*/ 	.word	0x00000000
	.align		4
        /*0004*/ 	.word	0xffffffff
	.align		4
        /*0008*/ 	.word	0x00000000
	.align		4
        /*000c*/ 	.word	0xfffffffe
	.align		4
        /*0010*/ 	.word	0x00000000
	.align		4
        /*0014*/ 	.word	0xfffffffd
	.align		4
        /*0018*/ 	.word	0x00000000
	.align		4
        /*001c*/ 	.word	0xfffffffc


//--------------------- .text._Z17update_parametersPfS_f --------------------------
	.section	.text._Z17update_parametersPfS_f,"ax",@progbits
	.align	128
        .global         _Z17update_parametersPfS_f
        .type           _Z17update_parametersPfS_f,@function
        .size           _Z17update_parametersPfS_f,(.L_x_3 - _Z17update_parametersPfS_f)
        .other          _Z17update_parametersPfS_f,@"STO_CUDA_ENTRY STV_DEFAULT"
_Z17update_parametersPfS_f:
.text._Z17update_parametersPfS_f:
[----:B------:R-:W-:Y:S08]  /*0000*/  LDC R1, c[0x0][0x37c] ;  /* 0x0000df00ff017b82 */ /* 0x000ff00000000800 */
[----:B------:R-:W0:Y:S01]  /*0010*/  LDC.64 R2, c[0x0][0x388] ;  /* 0x0000e200ff027b82 */ /* 0x000e220000000a00 */
[----:B------:R-:W0:Y:S01]  /*0020*/  LDCU.64 UR4, c[0x0][0x358] ;  /* 0x00006b00ff0477ac */ /* 0x000e220008000a00 */
[----:B------:R-:W1:Y:S06]  /*0030*/  LDCU UR6, c[0x0][0x390] ;  /* 0x00007200ff0677ac */ /* 0x000e6c0008000800 */
[----:B------:R-:W2:Y:S01]  /*0040*/  LDC.64 R4, c[0x0][0x380] ;  /* 0x0000e000ff047b82 */ /* 0x000ea20000000a00 */
[----:B0-----:R-:W1:Y:S04]  /*0050*/  LDG.E R0, desc[UR4][R2.64] ;  /* 0x0000000402007981 */ /* 0x001e68000c1e1900 */
[----:B--2---:R-:W1:Y:S04]  /*0060*/  LDG.E R7, desc[UR4][R4.64] ;  /* 0x0000000404077981 */ /* 0x004e68000c1e1900 */
[----:B------:R-:W2:Y:S01]  /*0070*/  LDG.E R9, desc[UR4][R4.64+0x4] ;  /* 0x0000040404097981 */ /* 0x000ea2000c1e1900 */
[----:B-1----:R-:W-:-:S05]  /*0080*/  FFMA R7, -R0, UR6, R7 ;  /* 0x0000000600077c23 */ /* 0x002fca0008000107 */
[----:B------:R-:W-:Y:S04]  /*0090*/  STG.E desc[UR4][R4.64], R7 ;  /* 0x0000000704007986 */ /* 0x000fe8000c101904 */
[----:B------:R-:W2:Y:S02]  /*00a0*/  LDG.E R0, desc[UR4][R2.64+0x4] ;  /* 0x0000040402007981 */ /* 0x000ea4000c1e1900 */
[----:B--2---:R-:W-:-:S05]  /*00b0*/  FFMA R9, -R0, UR6, R9 ;  /* 0x0000000600097c23 */ /* 0x004fca0008000109 */
[----:B------:R-:W-:Y:S01]  /*00c0*/  STG.E desc[UR4][R4.64+0x4], R9 ;  /* 0x0000040904007986 */ /* 0x000fe2000c101904 */
[----:B------:R-:W-:Y:S05]  /*00d0*/  EXIT ;  /* 0x000000000000794d */ /* 0x000fea0003800000 */
.L_x_0:
[----:B------:R-:W-:-:S00]  /*00e0*/  BRA `(.L_x_0) ;  /* 0xfffffffc00fc7947 */ /* 0x000fc0000383ffff */
[----:B------:R-:W-:-:S00]  /*00f0*/  NOP ;  /* 0x0000000000007918 */ /* 0x000fc00000000000 */
        /* <DEDUP_REMOVED lines=8> */
.L_x_3:


//--------------------- .text._Z16compute_gradientPfS_S_S_i --------------------------
	.section	.text._Z16compute_gradientPfS_S_S_i,"ax",@progbits
	.align	128
        .global         _Z16compute_gradientPfS_S_S_i
        .type           _Z16compute_gradientPfS_S_S_i,@function
        .size           _Z16compute_gradientPfS_S_S_i,(.L_x_4 - _Z16compute_gradientPfS_S_S_i)
        .other          _Z16compute_gradientPfS_S_S_i,@"STO_CUDA_ENTRY STV_DEFAULT"
_Z16compute_gradientPfS_S_S_i:
.text._Z16compute_gradientPfS_S_S_i:
[----:B------:R-:W-:Y:S01]  /*0000*/  LDC R1, c[0x0][0x37c] ;  /* 0x0000df00ff017b82 */ /* 0x000fe20000000800 */
[----:B------:R-:W0:Y:S07]  /*0010*/  S2R R0, SR_TID.X ;  /* 0x0000000000007919 */ /* 0x000e2e0000002100 */
[----:B------:R-:W0:Y:S01]  /*0020*/  S2UR UR4, SR_CTAID.X ;  /* 0x00000000000479c3 */ /* 0x000e220000002500 */
[----:B------:R-:W1:Y:S07]  /*0030*/  LDCU UR5, c[0x0][0x3a0] ;  /* 0x00007400ff0577ac */ /* 0x000e6e0008000800 */
[----:B------:R-:W0:Y:S02]  /*0040*/  LDC R9, c[0x0][0x360] ;  /* 0x0000d800ff097b82 */ /* 0x000e240000000800 */
[----:B0-----:R-:W-:-:S05]  /*0050*/  IMAD R9, R9, UR4, R0 ;  /* 0x0000000409097c24 */ /* 0x001fca000f8e0200 */
[----:B-1----:R-:W-:-:S13]  /*0060*/  ISETP.GE.AND P0, PT, R9, UR5, PT ;  /* 0x0000000509007c0c */ /* 0x002fda000bf06270 */
[----:B------:R-:W-:Y:S05]  /*0070*/  @P0 EXIT ;  /* 0x000000000000094d */ /* 0x000fea0003800000 */
[----:B------:R-:W0:Y:S01]  /*0080*/  LDC.64 R4, c[0x0][0x380] ;  /* 0x0000e000ff047b82 */ /* 0x000e220000000a00 */
[----:B------:R-:W1:Y:S01]  /*0090*/  LDCU.64 UR6, c[0x0][0x358] ;  /* 0x00006b00ff0677ac */ /* 0x000e620008000a00 */
[----:B------:R-:W2:Y:S06]  /*00a0*/  LDCU.64 UR4, c[0x0][0x398] ;  /* 0x00007300ff0477ac */ /* 0x000eac0008000a00 */
[----:B------:R-:W3:Y:S08]  /*00b0*/  LDC.64 R6, c[0x0][0x388] ;  /* 0x0000e200ff067b82 */ /* 0x000ef00000000a00 */
[----:B------:R-:W4:Y:S01]  /*00c0*/  LDC.64 R2, c[0x0][0x390] ;  /* 0x0000e400ff027b82 */ /* 0x000f220000000a00 */
[----:B0-----:R-:W-:-:S05]  /*00d0*/  IMAD.WIDE R4, R9, 0x4, R4 ;  /* 0x0000000409047825 */ /* 0x001fca00078e0204 */
[----:B-1----:R-:W5:Y:S01]  /*00e0*/  LDG.E R10, desc[UR6][R4.64] ;  /* 0x00000006040a7981 */ /* 0x002f62000c1e1900 */
[----:B---3--:R-:W-:-:S06]  /*00f0*/  IMAD.WIDE R6, R9, 0x4, R6 ;  /* 0x0000000409067825 */ /* 0x008fcc00078e0206 */
[----:B------:R-:W3:Y:S04]  /*0100*/  LDG.E R7, desc[UR6][R6.64] ;  /* 0x0000000606077981 */ /* 0x000ee8000c1e1900 */
[----:B----4-:R-:W5:Y:S04]  /*0110*/  LDG.E R0, desc[UR6][R2.64] ;  /* 0x0000000602007981 */ /* 0x010f68000c1e1900 */
[----:B------:R-:W5:Y:S01]  /*0120*/  LDG.E R11, desc[UR6][R2.64+0x4] ;  /* 0x00000406020b7981 */ /* 0x000f62000c1e1900 */
[----:B------:R-:W0:Y:S01]  /*0130*/  LDC.64 R8, c[0x0][0x398] ;  /* 0x0000e600ff087b82 */ /* 0x000e220000000a00 */
[----:B-----5:R-:W-:-:S04]  /*0140*/  FFMA R0, R11, R10, R0 ;  /* 0x0000000a0b007223 */ /* 0x020fc80000000000 */
[----:B---3--:R-:W-:-:S05]  /*0150*/  FADD R11, R0, -R7 ;  /* 0x80000007000b7221 */ /* 0x008fca0000000000 */
[----:B0-----:R-:W-:Y:S04]  /*0160*/  REDG.E.ADD.F32.FTZ.RN.STRONG.GPU desc[UR6][R8.64], R11 ;  /* 0x0000000b080079a6 */ /* 0x001fe8000c12f306 */
[----:B------:R-:W3:Y:S01]  /*0170*/  LDG.E R0, desc[UR6][R4.64] ;  /* 0x0000000604007981 */ /* 0x000ee2000c1e1900 */
[----:B--2---:R-:W-:-:S04]  /*0180*/  UIADD3 UR4, UP0, UPT, UR4, 0x4, URZ ;  /* 0x0000000404047890 */ /* 0x004fc8000ff1e0ff */
[----:B------:R-:W-:Y:S02]  /*0190*/  UIADD3.X UR5, UPT, UPT, URZ, UR5, URZ, UP0, !UPT ;  /* 0x00000005ff057290 */ /* 0x000fe400087fe4ff */
[----:B------:R-:W-:-:S04]  /*01a0*/  MOV R2, UR4 ;  /* 0x0000000400027c02 */ /* 0x000fc80008000f00 */
[----:B------:R-:W-:Y:S01]  /*01b0*/  MOV R3, UR5 ;  /* 0x0000000500037c02 */ /* 0x000fe20008000f00 */
[----:B---3--:R-:W-:-:S05]  /*01c0*/  FMUL R7, R11, R0 ;  /* 0x000000000b077220 */ /* 0x008fca0000400000 */
[----:B------:R-:W-:Y:S01]  /*01d0*/  REDG.E.ADD.F32.FTZ.RN.STRONG.GPU desc[UR6][R2.64], R7 ;  /* 0x00000007020079a6 */ /* 0x000fe2000c12f306 */
[----:B------:R-:W-:Y:S05]  /*01e0*/  EXIT ;  /* 0x000000000000794d */ /* 0x000fea0003800000 */
.L_x_1:
        /* <DEDUP_REMOVED lines=9> */
.L_x_4:


//--------------------- .text._Z12compute_costPfS_S_S_i --------------------------
	.section	.text._Z12compute_costPfS_S_S_i,"ax",@progbits
	.align	128
        .global         _Z12compute_costPfS_S_S_i
        .type           _Z12compute_costPfS_S_S_i,@function
        .size           _Z12compute_costPfS_S_S_i,(.L_x_5 - _Z12compute_costPfS_S_S_i)
        .other          _Z12compute_costPfS_S_S_i,@"STO_CUDA_ENTRY STV_DEFAULT"
_Z12compute_costPfS_S_S_i:
.text._Z12compute_costPfS_S_S_i:
        /* <DEDUP_REMOVED lines=9> */
[----:B------:R-:W1:Y:S07]  /*0090*/  LDCU.64 UR4, c[0x0][0x358] ;  /* 0x00006b00ff0477ac */ /* 0x000e6e0008000a00 */
[----:B------:R-:W2:Y:S08]  /*00a0*/  LDC.64 R6, c[0x0][0x388] ;  /* 0x0000e200ff067b82 */ /* 0x000eb00000000a00 */
[----:B------:R-:W3:Y:S01]  /*00b0*/  LDC.64 R2, c[0x0][0x390] ;  /* 0x0000e400ff027b82 */ /* 0x000ee20000000a00 */
[----:B0-----:R-:W-:-:S06]  /*00c0*/  IMAD.WIDE R4, R9, 0x4, R4 ;  /* 0x0000000409047825 */ /* 0x001fcc00078e0204 */
[----:B-1----:R-:W4:Y:S01]  /*00d0*/  LDG.E R4, desc[UR4][R4.64] ;  /* 0x0000000404047981 */ /* 0x002f22000c1e1900 */
[----:B--2---:R-:W-:-:S06]  /*00e0*/  IMAD.WIDE R6, R9, 0x4, R6 ;  /* 0x0000000409067825 */ /* 0x004fcc00078e0206 */
[----:B------:R-:W2:Y:S04]  /*00f0*/  LDG.E R7, desc[UR4][R6.64] ;  /* 0x0000000406077981 */ /* 0x000ea8000c1e1900 */
[----:B---3--:R-:W4:Y:S04]  /*0100*/  LDG.E R0, desc[UR4][R2.64] ;  /* 0x0000000402007981 */ /* 0x008f28000c1e1900 */
[----:B------:R-:W4:Y:S01]  /*0110*/  LDG.E R11, desc[UR4][R2.64+0x4] ;  /* 0x00000404020b7981 */ /* 0x000f22000c1e1900 */
[----:B------:R-:W0:Y:S01]  /*0120*/  LDC.64 R8, c[0x0][0x398] ;  /* 0x0000e600ff087b82 */ /* 0x000e220000000a00 */
[----:B----4-:R-:W-:-:S04]  /*0130*/  FFMA R0, R11, R4, R0 ;  /* 0x000000040b007223 */ /* 0x010fc80000000000 */
[----:B--2---:R-:W-:-:S04]  /*0140*/  FADD R0, R0, -R7 ;  /* 0x8000000700007221 */ /* 0x004fc80000000000 */
[----:B------:R-:W-:-:S05]  /*0150*/  FMUL R11, R0, R0 ;  /* 0x00000000000b7220 */ /* 0x000fca0000400000 */
[----:B0-----:R-:W-:Y:S01]  /*0160*/  REDG.E.ADD.F32.FTZ.RN.STRONG.GPU desc[UR4][R8.64], R11 ;  /* 0x0000000b080079a6 */ /* 0x001fe2000c12f304 */
[----:B------:R-:W-:Y:S05]  /*0170*/  EXIT ;  /* 0x000000000000794d */ /* 0x000fea0003800000 */
.L_x_2:
        /* <DEDUP_REMOVED lines=16> */
.L_x_5:


//--------------------- .nv.shared.reserved.0     --------------------------
	.section	.nv.shared.reserved.0,"aw",@nobits
	.weak		__nv_reservedSMEM_offset_0_alias
	.size		__nv_reservedSMEM_offset_0_alias, 0, 64
	.other		__nv_reservedSMEM_offset_0_alias,@"STO_CUDA_RESERVED_SHARED STV_DEFAULT"
__nv_reservedSMEM_offset_0_alias:
	.zero		0
	.zero		64


//--------------------- .nv.constant0._Z17update_parametersPfS_f --------------------------
	.section	.nv.constant0._Z17update_parametersPfS_f,"a",@progbits
	.sectionflags	@""
	.align	4
.nv.constant0._Z17update_parametersPfS_f:
	.zero		916


//--------------------- .nv.constant0._Z16compute_gradientPfS_S_S_i --------------------------
	.section	.nv.constant0._Z16compute_gradientPfS_S_S_i,"a",@progbits
	.sectionflags	@""
	.align	4
.nv.constant0._Z16compute_gradientPfS_S_S_i:
	.zero		932


//--------------------- .nv.constant0._Z12compute_costPfS_S_S_i --------------------------
	.section	.nv.constant0._Z12compute_costPfS_S_S_i,"a",@progbits
	.sectionflags	@""
	.align	4
.nv.constant0._Z12compute_costPfS_S_S_i:
	.zero		932


//--------------------- SYMBOLS --------------------------

	.type		.nv.reservedSmem.offset0,@object
	.size		.nv.reservedSmem.offset0,0x4
